//
// Generated by NVIDIA NVVM Compiler
//
// Compiler Build ID: CL-36424714
// Cuda compilation tools, release 13.0, V13.0.88
// Based on NVVM 20.0.0
//

.version 9.0
.target sm_100
.address_size 64

	// .globl	_Z15MatrixMulKernelPfS_S_i
// _ZZ15MatrixMulKernelPfS_S_iE3Mds has been demoted
// _ZZ15MatrixMulKernelPfS_S_iE3Nds has been demoted

.visible .entry _Z15MatrixMulKernelPfS_S_i(
	.param .u64 .ptr .align 1 _Z15MatrixMulKernelPfS_S_i_param_0,
	.param .u64 .ptr .align 1 _Z15MatrixMulKernelPfS_S_i_param_1,
	.param .u64 .ptr .align 1 _Z15MatrixMulKernelPfS_S_i_param_2,
	.param .u32 _Z15MatrixMulKernelPfS_S_i_param_3
)
{
	.reg .pred 	%p<10>;
	.reg .b32 	%r<125>;
	.reg .b32 	%f<143>;
	.reg .b64 	%rd<70>;
	// demoted variable
	.shared .align 4 .b8 _ZZ15MatrixMulKernelPfS_S_iE3Mds[16];
	// demoted variable
	.shared .align 4 .b8 _ZZ15MatrixMulKernelPfS_S_iE3Nds[16];
	ld.param.u64 	%rd4, [_Z15MatrixMulKernelPfS_S_i_param_0];
	ld.param.u64 	%rd5, [_Z15MatrixMulKernelPfS_S_i_param_1];
	ld.param.u32 	%r50, [_Z15MatrixMulKernelPfS_S_i_param_3];
	cvta.to.global.u64 	%rd1, %rd5;
	cvta.to.global.u64 	%rd2, %rd4;
	mov.u32 	%r51, %ctaid.x;
	mov.u32 	%r52, %ctaid.y;
	mov.u32 	%r1, %tid.x;
	mov.u32 	%r2, %tid.y;
	shl.b32 	%r53, %r52, 1;
	add.s32 	%r3, %r53, %r2;
	shl.b32 	%r4, %r51, 1;
	add.s32 	%r5, %r4, %r1;
	shr.u32 	%r54, %r50, 31;
	add.s32 	%r55, %r50, %r54;
	shr.s32 	%r6, %r55, 1;
	setp.lt.s32 	%p1, %r50, 2;
	mov.f32 	%f142, 0f00000000;
	@%p1 bra 	$L__BB0_12;
	mul.lo.s32 	%r7, %r50, %r3;
	shl.b32 	%r57, %r2, 3;
	mov.u32 	%r58, _ZZ15MatrixMulKernelPfS_S_iE3Mds;
	add.s32 	%r8, %r58, %r57;
	shl.b32 	%r59, %r1, 2;
	add.s32 	%r9, %r8, %r59;
	mov.u32 	%r60, _ZZ15MatrixMulKernelPfS_S_iE3Nds;
	add.s32 	%r11, %r60, %r59;
	add.s32 	%r10, %r11, %r57;
	add.s32 	%r61, %r6, -1;
	setp.lt.u32 	%p2, %r61, 7;
	mov.f32 	%f142, 0f00000000;
	mov.b32 	%r123, 0;
	@%p2 bra 	$L__BB0_4;
	and.b32  	%r123, %r6, 1073741816;
	neg.s32 	%r121, %r123;
	add.s32 	%r63, %r2, 2;
	mad.lo.s32 	%r64, %r50, %r63, %r1;
	add.s32 	%r120, %r64, %r4;
	add.s32 	%r65, %r2, 4;
	mad.lo.s32 	%r66, %r50, %r65, %r1;
	add.s32 	%r119, %r66, %r4;
	add.s32 	%r67, %r2, 6;
	mad.lo.s32 	%r68, %r50, %r67, %r1;
	add.s32 	%r118, %r68, %r4;
	add.s32 	%r69, %r2, 8;
	mad.lo.s32 	%r70, %r50, %r69, %r1;
	add.s32 	%r117, %r70, %r4;
	add.s32 	%r71, %r2, 10;
	mad.lo.s32 	%r72, %r50, %r71, %r1;
	add.s32 	%r116, %r72, %r4;
	add.s32 	%r73, %r2, 12;
	mad.lo.s32 	%r74, %r50, %r73, %r1;
	add.s32 	%r115, %r74, %r4;
	add.s32 	%r75, %r2, 14;
	mad.lo.s32 	%r76, %r50, %r75, %r1;
	add.s32 	%r114, %r76, %r4;
	mad.lo.s32 	%r77, %r2, %r50, %r1;
	add.s32 	%r113, %r77, %r4;
	add.s32 	%r112, %r69, %r7;
	mov.f32 	%f142, 0f00000000;
$L__BB0_3:
	.pragma "nounroll";
	add.s32 	%r78, %r112, -8;
	mul.wide.u32 	%rd6, %r78, 4;
	add.s64 	%rd7, %rd2, %rd6;
	ld.global.f32 	%f17, [%rd7];
	st.shared.f32 	[%r9], %f17;
	mul.wide.u32 	%rd8, %r113, 4;
	add.s64 	%rd9, %rd1, %rd8;
	ld.global.f32 	%f18, [%rd9];
	st.shared.f32 	[%r10], %f18;
	bar.sync 	0;
	ld.shared.f32 	%f19, [%r8];
	ld.shared.f32 	%f20, [%r11];
	fma.rn.f32 	%f21, %f19, %f20, %f142;
	ld.shared.f32 	%f22, [%r8+4];
	ld.shared.f32 	%f23, [%r11+8];
	fma.rn.f32 	%f24, %f22, %f23, %f21;
	bar.sync 	0;
	add.s32 	%r79, %r112, -6;
	mul.wide.u32 	%rd10, %r79, 4;
	add.s64 	%rd11, %rd2, %rd10;
	ld.global.f32 	%f25, [%rd11];
	st.shared.f32 	[%r9], %f25;
	mul.wide.u32 	%rd12, %r120, 4;
	add.s64 	%rd13, %rd1, %rd12;
	ld.global.f32 	%f26, [%rd13];
	st.shared.f32 	[%r10], %f26;
	bar.sync 	0;
	ld.shared.f32 	%f27, [%r8];
	ld.shared.f32 	%f28, [%r11];
	fma.rn.f32 	%f29, %f27, %f28, %f24;
	ld.shared.f32 	%f30, [%r8+4];
	ld.shared.f32 	%f31, [%r11+8];
	fma.rn.f32 	%f32, %f30, %f31, %f29;
	bar.sync 	0;
	add.s32 	%r80, %r112, -4;
	mul.wide.u32 	%rd14, %r80, 4;
	add.s64 	%rd15, %rd2, %rd14;
	ld.global.f32 	%f33, [%rd15];
	st.shared.f32 	[%r9], %f33;
	mul.wide.u32 	%rd16, %r119, 4;
	add.s64 	%rd17, %rd1, %rd16;
	ld.global.f32 	%f34, [%rd17];
	st.shared.f32 	[%r10], %f34;
	bar.sync 	0;
	ld.shared.f32 	%f35, [%r8];
	ld.shared.f32 	%f36, [%r11];
	fma.rn.f32 	%f37, %f35, %f36, %f32;
	ld.shared.f32 	%f38, [%r8+4];
	ld.shared.f32 	%f39, [%r11+8];
	fma.rn.f32 	%f40, %f38, %f39, %f37;
	bar.sync 	0;
	add.s32 	%r81, %r112, -2;
	mul.wide.u32 	%rd18, %r81, 4;
	add.s64 	%rd19, %rd2, %rd18;
	ld.global.f32 	%f41, [%rd19];
	st.shared.f32 	[%r9], %f41;
	mul.wide.u32 	%rd20, %r118, 4;
	add.s64 	%rd21, %rd1, %rd20;
	ld.global.f32 	%f42, [%rd21];
	st.shared.f32 	[%r10], %f42;
	bar.sync 	0;
	ld.shared.f32 	%f43, [%r8];
	ld.shared.f32 	%f44, [%r11];
	fma.rn.f32 	%f45, %f43, %f44, %f40;
	ld.shared.f32 	%f46, [%r8+4];
	ld.shared.f32 	%f47, [%r11+8];
	fma.rn.f32 	%f48, %f46, %f47, %f45;
	bar.sync 	0;
	add.s32 	%r82, %r112, 6;
	mul.wide.u32 	%rd22, %r112, 4;
	add.s64 	%rd23, %rd2, %rd22;
	ld.global.f32 	%f49, [%rd23];
	st.shared.f32 	[%r9], %f49;
	mul.wide.u32 	%rd24, %r117, 4;
	add.s64 	%rd25, %rd1, %rd24;
	ld.global.f32 	%f50, [%rd25];
	st.shared.f32 	[%r10], %f50;
	bar.sync 	0;
	ld.shared.f32 	%f51, [%r8];
	ld.shared.f32 	%f52, [%r11];
	fma.rn.f32 	%f53, %f51, %f52, %f48;
	ld.shared.f32 	%f54, [%r8+4];
	ld.shared.f32 	%f55, [%r11+8];
	fma.rn.f32 	%f56, %f54, %f55, %f53;
	bar.sync 	0;
	add.s32 	%r83, %r112, 2;
	mul.wide.u32 	%rd26, %r83, 4;
	add.s64 	%rd27, %rd2, %rd26;
	ld.global.f32 	%f57, [%rd27];
	st.shared.f32 	[%r9], %f57;
	mul.wide.u32 	%rd28, %r116, 4;
	add.s64 	%rd29, %rd1, %rd28;
	ld.global.f32 	%f58, [%rd29];
	st.shared.f32 	[%r10], %f58;
	bar.sync 	0;
	ld.shared.f32 	%f59, [%r8];
	ld.shared.f32 	%f60, [%r11];
	fma.rn.f32 	%f61, %f59, %f60, %f56;
	ld.shared.f32 	%f62, [%r8+4];
	ld.shared.f32 	%f63, [%r11+8];
	fma.rn.f32 	%f64, %f62, %f63, %f61;
	bar.sync 	0;
	add.s32 	%r84, %r112, 4;
	mul.wide.u32 	%rd30, %r84, 4;
	add.s64 	%rd31, %rd2, %rd30;
	ld.global.f32 	%f65, [%rd31];
	st.shared.f32 	[%r9], %f65;
	mul.wide.u32 	%rd32, %r115, 4;
	add.s64 	%rd33, %rd1, %rd32;
	ld.global.f32 	%f66, [%rd33];
	st.shared.f32 	[%r10], %f66;
	bar.sync 	0;
	ld.shared.f32 	%f67, [%r8];
	ld.shared.f32 	%f68, [%r11];
	fma.rn.f32 	%f69, %f67, %f68, %f64;
	ld.shared.f32 	%f70, [%r8+4];
	ld.shared.f32 	%f71, [%r11+8];
	fma.rn.f32 	%f72, %f70, %f71, %f69;
	bar.sync 	0;
	mul.wide.u32 	%rd34, %r82, 4;
	add.s64 	%rd35, %rd2, %rd34;
	ld.global.f32 	%f73, [%rd35];
	st.shared.f32 	[%r9], %f73;
	mul.wide.u32 	%rd36, %r114, 4;
	add.s64 	%rd37, %rd1, %rd36;
	ld.global.f32 	%f74, [%rd37];
	st.shared.f32 	[%r10], %f74;
	bar.sync 	0;
	ld.shared.f32 	%f75, [%r8];
	ld.shared.f32 	%f76, [%r11];
	fma.rn.f32 	%f77, %f75, %f76, %f72;
	ld.shared.f32 	%f78, [%r8+4];
	ld.shared.f32 	%f79, [%r11+8];
	fma.rn.f32 	%f142, %f78, %f79, %f77;
	bar.sync 	0;
	add.s32 	%r121, %r121, 8;
	shl.b32 	%r85, %r50, 4;
	add.s32 	%r120, %r120, %r85;
	add.s32 	%r119, %r119, %r85;
	add.s32 	%r118, %r118, %r85;
	add.s32 	%r117, %r117, %r85;
	add.s32 	%r116, %r116, %r85;
	add.s32 	%r115, %r115, %r85;
	add.s32 	%r114, %r114, %r85;
	add.s32 	%r113, %r113, %r85;
	add.s32 	%r112, %r112, 16;
	setp.ne.s32 	%p3, %r121, 0;
	@%p3 bra 	$L__BB0_3;
$L__BB0_4:
	and.b32  	%r44, %r6, 7;
	setp.eq.s32 	%p4, %r44, 0;
	@%p4 bra 	$L__BB0_12;
	and.b32  	%r45, %r6, 3;
	setp.lt.u32 	%p5, %r44, 4;
	@%p5 bra 	$L__BB0_7;
	shl.b32 	%r86, %r123, 1;
	add.s32 	%r87, %r86, %r2;
	add.s32 	%r88, %r87, %r7;
	mul.wide.u32 	%rd38, %r88, 4;
	add.s64 	%rd39, %rd2, %rd38;
	ld.global.f32 	%f81, [%rd39];
	st.shared.f32 	[%r9], %f81;
	mad.lo.s32 	%r89, %r87, %r50, %r5;
	mul.wide.u32 	%rd40, %r89, 4;
	add.s64 	%rd41, %rd1, %rd40;
	ld.global.f32 	%f82, [%rd41];
	st.shared.f32 	[%r10], %f82;
	bar.sync 	0;
	ld.shared.f32 	%f83, [%r8];
	ld.shared.f32 	%f84, [%r11];
	fma.rn.f32 	%f85, %f83, %f84, %f142;
	ld.shared.f32 	%f86, [%r8+4];
	ld.shared.f32 	%f87, [%r11+8];
	fma.rn.f32 	%f88, %f86, %f87, %f85;
	bar.sync 	0;
	add.s32 	%r90, %r87, 2;
	add.s32 	%r91, %r88, 2;
	mul.wide.u32 	%rd42, %r91, 4;
	add.s64 	%rd43, %rd2, %rd42;
	ld.global.f32 	%f89, [%rd43];
	st.shared.f32 	[%r9], %f89;
	mad.lo.s32 	%r92, %r90, %r50, %r5;
	mul.wide.u32 	%rd44, %r92, 4;
	add.s64 	%rd45, %rd1, %rd44;
	ld.global.f32 	%f90, [%rd45];
	st.shared.f32 	[%r10], %f90;
	bar.sync 	0;
	ld.shared.f32 	%f91, [%r8];
	ld.shared.f32 	%f92, [%r11];
	fma.rn.f32 	%f93, %f91, %f92, %f88;
	ld.shared.f32 	%f94, [%r8+4];
	ld.shared.f32 	%f95, [%r11+8];
	fma.rn.f32 	%f96, %f94, %f95, %f93;
	bar.sync 	0;
	add.s32 	%r93, %r87, 4;
	add.s32 	%r94, %r88, 4;
	mul.wide.u32 	%rd46, %r94, 4;
	add.s64 	%rd47, %rd2, %rd46;
	ld.global.f32 	%f97, [%rd47];
	st.shared.f32 	[%r9], %f97;
	mad.lo.s32 	%r95, %r93, %r50, %r5;
	mul.wide.u32 	%rd48, %r95, 4;
	add.s64 	%rd49, %rd1, %rd48;
	ld.global.f32 	%f98, [%rd49];
	st.shared.f32 	[%r10], %f98;
	bar.sync 	0;
	ld.shared.f32 	%f99, [%r8];
	ld.shared.f32 	%f100, [%r11];
	fma.rn.f32 	%f101, %f99, %f100, %f96;
	ld.shared.f32 	%f102, [%r8+4];
	ld.shared.f32 	%f103, [%r11+8];
	fma.rn.f32 	%f104, %f102, %f103, %f101;
	bar.sync 	0;
	add.s32 	%r96, %r87, 6;
	add.s32 	%r97, %r88, 6;
	mul.wide.u32 	%rd50, %r97, 4;
	add.s64 	%rd51, %rd2, %rd50;
	ld.global.f32 	%f105, [%rd51];
	st.shared.f32 	[%r9], %f105;
	mad.lo.s32 	%r98, %r96, %r50, %r5;
	mul.wide.u32 	%rd52, %r98, 4;
	add.s64 	%rd53, %rd1, %rd52;
	ld.global.f32 	%f106, [%rd53];
	st.shared.f32 	[%r10], %f106;
	bar.sync 	0;
	ld.shared.f32 	%f107, [%r8];
	ld.shared.f32 	%f108, [%r11];
	fma.rn.f32 	%f109, %f107, %f108, %f104;
	ld.shared.f32 	%f110, [%r8+4];
	ld.shared.f32 	%f111, [%r11+8];
	fma.rn.f32 	%f142, %f110, %f111, %f109;
	bar.sync 	0;
	add.s32 	%r123, %r123, 4;
$L__BB0_7:
	setp.eq.s32 	%p6, %r45, 0;
	@%p6 bra 	$L__BB0_12;
	setp.eq.s32 	%p7, %r45, 1;
	@%p7 bra 	$L__BB0_10;
	shl.b32 	%r99, %r123, 1;
	add.s32 	%r100, %r99, %r2;
	add.s32 	%r101, %r100, %r7;
	mul.wide.u32 	%rd54, %r101, 4;
	add.s64 	%rd55, %rd2, %rd54;
	ld.global.f32 	%f113, [%rd55];
	st.shared.f32 	[%r9], %f113;
	mad.lo.s32 	%r102, %r100, %r50, %r5;
	mul.wide.u32 	%rd56, %r102, 4;
	add.s64 	%rd57, %rd1, %rd56;
	ld.global.f32 	%f114, [%rd57];
	st.shared.f32 	[%r10], %f114;
	bar.sync 	0;
	ld.shared.f32 	%f115, [%r8];
	ld.shared.f32 	%f116, [%r11];
	fma.rn.f32 	%f117, %f115, %f116, %f142;
	ld.shared.f32 	%f118, [%r8+4];
	ld.shared.f32 	%f119, [%r11+8];
	fma.rn.f32 	%f120, %f118, %f119, %f117;
	bar.sync 	0;
	add.s32 	%r103, %r100, 2;
	add.s32 	%r104, %r101, 2;
	mul.wide.u32 	%rd58, %r104, 4;
	add.s64 	%rd59, %rd2, %rd58;
	ld.global.f32 	%f121, [%rd59];
	st.shared.f32 	[%r9], %f121;
	mad.lo.s32 	%r105, %r103, %r50, %r5;
	mul.wide.u32 	%rd60, %r105, 4;
	add.s64 	%rd61, %rd1, %rd60;
	ld.global.f32 	%f122, [%rd61];
	st.shared.f32 	[%r10], %f122;
	bar.sync 	0;
	ld.shared.f32 	%f123, [%r8];
	ld.shared.f32 	%f124, [%r11];
	fma.rn.f32 	%f125, %f123, %f124, %f120;
	ld.shared.f32 	%f126, [%r8+4];
	ld.shared.f32 	%f127, [%r11+8];
	fma.rn.f32 	%f142, %f126, %f127, %f125;
	bar.sync 	0;
	add.s32 	%r123, %r123, 2;
$L__BB0_10:
	and.b32  	%r106, %r6, 1;
	setp.eq.b32 	%p8, %r106, 1;
	not.pred 	%p9, %p8;
	@%p9 bra 	$L__BB0_12;
	shl.b32 	%r107, %r123, 1;
	add.s32 	%r108, %r107, %r2;
	add.s32 	%r109, %r108, %r7;
	mul.wide.u32 	%rd62, %r109, 4;
	add.s64 	%rd63, %rd2, %rd62;
	ld.global.f32 	%f128, [%rd63];
	st.shared.f32 	[%r9], %f128;
	mad.lo.s32 	%r110, %r108, %r50, %r5;
	mul.wide.u32 	%rd64, %r110, 4;
	add.s64 	%rd65, %rd1, %rd64;
	ld.global.f32 	%f129, [%rd65];
	st.shared.f32 	[%r10], %f129;
	bar.sync 	0;
	ld.shared.f32 	%f130, [%r8];
	ld.shared.f32 	%f131, [%r11];
	fma.rn.f32 	%f132, %f130, %f131, %f142;
	ld.shared.f32 	%f133, [%r8+4];
	ld.shared.f32 	%f134, [%r11+8];
	fma.rn.f32 	%f142, %f133, %f134, %f132;
	bar.sync 	0;
$L__BB0_12:
	ld.param.u64 	%rd69, [_Z15MatrixMulKernelPfS_S_i_param_2];
	cvta.to.global.u64 	%rd66, %rd69;
	mad.lo.s32 	%r111, %r50, %r3, %r5;
	mul.wide.s32 	%rd67, %r111, 4;
	add.s64 	%rd68, %rd66, %rd67;
	st.global.f32 	[%rd68], %f142;
	ret;

}


// ===== COMPILED SASS (sm_100) =====

	.target	sm_100

	.elftype	@"ET_EXEC"


//--------------------- .note.nv.tkinfo           --------------------------
	.section	.note.nv.tkinfo,"",@"SHT_NOTE"
	.sectionflags	@"SHF_NOTE_NV_TKINFO"
	.tkinfo
        /*0018*/ 	.word	0x00000002
        /*0030*/ 	.string	""
        /*0030*/ 	.string	"ptxas"
        /*0030*/ 	.string	"Cuda compilation tools, release 13.0, V13.0.88"
        /*0030*/ 	.string	"Build cuda_13.0.r13.0/compiler.36424714_0"
        /*0030*/ 	.string	"-arch sm_100 -m 64 "



//--------------------- .note.nv.cuinfo           --------------------------
	.section	.note.nv.cuinfo,"",@"SHT_NOTE"
	.sectionflags	@"SHF_NOTE_NV_CUINFO"
        /*0018*/ 	.short	0x0002
        /*001a*/ 	.short	0x0064
        /*001c*/ 	.short	0x0082
	.zero		2


//--------------------- .nv.info                  --------------------------
	.section	.nv.info,"",@"SHT_CUDA_INFO"
	.align	4


	//----- nvinfo : EIATTR_REGCOUNT
	.align		4
        /*0000*/ 	.byte	0x04, 0x2f
        /*0002*/ 	.short	(.L_1 - .L_0)
	.align		4
.L_0:
        /*0004*/ 	.word	index@(_Z15MatrixMulKernelPfS_S_i)
        /*0008*/ 	.word	0x00000020


	//----- nvinfo : EIATTR_FRAME_SIZE
	.align		4
.L_1:
        /*000c*/ 	.byte	0x04, 0x11
        /*000e*/ 	.short	(.L_3 - .L_2)
	.align		4
.L_2:
        /*0010*/ 	.word	index@(_Z15MatrixMulKernelPfS_S_i)
        /*0014*/ 	.word	0x00000000


	//----- nvinfo : EIATTR_MIN_STACK_SIZE
	.align		4
.L_3:
        /*0018*/ 	.byte	0x04, 0x12
        /*001a*/ 	.short	(.L_5 - .L_4)
	.align		4
.L_4:
        /*001c*/ 	.word	index@(_Z15MatrixMulKernelPfS_S_i)
        /*0020*/ 	.word	0x00000000
.L_5:


//--------------------- .nv.compat                --------------------------
	.section	.nv.compat,"",@"SHT_CUDA_COMPAT_INFO"
	.align	4
        /*0000*/ 	.byte	0x02, 0x09, 0x00, 0x00, 0x02, 0x02, 0x01, 0x00, 0x02, 0x05, 0x05, 0x00, 0x03, 0x07, 0x01, 0x01
        /*0010*/ 	.byte	0x02, 0x03, 0x00, 0x00, 0x02, 0x06, 0x01, 0x00, 0x04, 0x0b, 0x08, 0x00, 0x09, 0x00, 0x00, 0x00
        /*0020*/ 	.byte	0x00, 0x00, 0x00, 0x00


//--------------------- .nv.info._Z15MatrixMulKernelPfS_S_i --------------------------
	.section	.nv.info._Z15MatrixMulKernelPfS_S_i,"",@"SHT_CUDA_INFO"
	.sectionflags	@""
	.align	4


	//----- nvinfo : EIATTR_CUDA_API_VERSION
	.align		4
        /*0000*/ 	.byte	0x04, 0x37
        /*0002*/ 	.short	(.L_7 - .L_6)
.L_6:
        /*0004*/ 	.word	0x00000082


	//----- nvinfo : EIATTR_KPARAM_INFO
	.align		4
.L_7:
        /*0008*/ 	.byte	0x04, 0x17
        /*000a*/ 	.short	(.L_9 - .L_8)
.L_8:
        /*000c*/ 	.word	0x00000000
        /*0010*/ 	.short	0x0003
        /*0012*/ 	.short	0x0018
        /*0014*/ 	.byte	0x00, 0xf0, 0x11, 0x00


	//----- nvinfo : EIATTR_KPARAM_INFO
	.align		4
.L_9:
        /*0018*/ 	.byte	0x04, 0x17
        /*001a*/ 	.short	(.L_11 - .L_10)
.L_10:
        /*001c*/ 	.word	0x00000000
        /*0020*/ 	.short	0x0002
        /*0022*/ 	.short	0x0010
        /*0024*/ 	.byte	0x00, 0xf5, 0x21, 0x00


	//----- nvinfo : EIATTR_KPARAM_INFO
	.align		4
.L_11:
        /*0028*/ 	.byte	0x04, 0x17
        /*002a*/ 	.short	(.L_13 - .L_12)
.L_12:
        /*002c*/ 	.word	0x00000000
        /*0030*/ 	.short	0x0001
        /*0032*/ 	.short	0x0008
        /*0034*/ 	.byte	0x00, 0xf5, 0x21, 0x00


	//----- nvinfo : EIATTR_KPARAM_INFO
	.align		4
.L_13:
        /*0038*/ 	.byte	0x04, 0x17
        /*003a*/ 	.short	(.L_15 - .L_14)
.L_14:
        /*003c*/ 	.word	0x00000000
        /*0040*/ 	.short	0x0000
        /*0042*/ 	.short	0x0000
        /*0044*/ 	.byte	0x00, 0xf5, 0x21, 0x00


	//----- nvinfo : EIATTR_SPARSE_MMA_MASK
	.align		4
.L_15:
        /*0048*/ 	.byte	0x03, 0x50
        /*004a*/ 	.short	0x0000


	//----- nvinfo : EIATTR_MAXREG_COUNT
	.align		4
        /*004c*/ 	.byte	0x03, 0x1b
        /*004e*/ 	.short	0x00ff


	//----- nvinfo : EIATTR_NUM_BARRIERS
	.align		4
        /*0050*/ 	.byte	0x02, 0x4c
        /*0052*/ 	.byte	0x01
	.zero		1


	//----- nvinfo : EIATTR_MERCURY_ISA_VERSION
	.align		4
        /*0054*/ 	.byte	0x03, 0x5f
        /*0056*/ 	.short	0x0101


	//----- nvinfo : EIATTR_VRC_CTA_INIT_COUNT
	.align		4
        /*0058*/ 	.byte	0x02, 0x4a
	.zero		1
	.zero		1


	//----- nvinfo : EIATTR_EXIT_INSTR_OFFSETS
	.align		4
        /*005c*/ 	.byte	0x04, 0x1c
        /*005e*/ 	.short	(.L_17 - .L_16)


	//   ....[0]....
.L_16:
        /*0060*/ 	.word	0x000013c0


	//----- nvinfo : EIATTR_CBANK_PARAM_SIZE
	.align		4
.L_17:
        /*0064*/ 	.byte	0x03, 0x19
        /*0066*/ 	.short	0x001c


	//----- nvinfo : EIATTR_PARAM_CBANK
	.align		4
        /*0068*/ 	.byte	0x04, 0x0a
        /*006a*/ 	.short	(.L_19 - .L_18)
	.align		4
.L_18:
        /*006c*/ 	.word	index@(.nv.constant0._Z15MatrixMulKernelPfS_S_i)
        /*0070*/ 	.short	0x0380
        /*0072*/ 	.short	0x001c


	//----- nvinfo : EIATTR_SW_WAR
	.align		4
.L_19:
        /*0074*/ 	.byte	0x04, 0x36
        /*0076*/ 	.short	(.L_21 - .L_20)
.L_20:
        /*0078*/ 	.word	0x00000008
.L_21:


//--------------------- .nv.callgraph             --------------------------
	.section	.nv.callgraph,"",@"SHT_CUDA_CALLGRAPH"
	.align	4
	.sectionentsize	8
	.align		4
        /*0000*/ 	.word	0x00000000
	.align		4
        /*0004*/ 	.word	0xffffffff
	.align		4
        /*0008*/ 	.word	0x00000000
	.align		4
        /*000c*/ 	.word	0xfffffffe
	.align		4
        /*0010*/ 	.word	0x00000000
	.align		4
        /*0014*/ 	.word	0xfffffffd
	.align		4
        /*0018*/ 	.word	0x00000000
	.align		4
        /*001c*/ 	.word	0xfffffffc


//--------------------- .text._Z15MatrixMulKernelPfS_S_i --------------------------
	.section	.text._Z15MatrixMulKernelPfS_S_i,"ax",@progbits
	.align	128
        .global         _Z15MatrixMulKernelPfS_S_i
        .type           _Z15MatrixMulKernelPfS_S_i,@function
        .size           _Z15MatrixMulKernelPfS_S_i,(.L_x_6 - _Z15MatrixMulKernelPfS_S_i)
        .other          _Z15MatrixMulKernelPfS_S_i,@"STO_CUDA_ENTRY STV_DEFAULT"
_Z15MatrixMulKernelPfS_S_i:
.text._Z15MatrixMulKernelPfS_S_i:
[----:B------:R-:W-:Y:S08]  /*0000*/  LDC R1, c[0x0][0x37c] ;  /* 0x0000df00ff017b82 */ /* 0x000ff00000000800 */
[----:B------:R-:W0:Y:S01]  /*0010*/  LDC R2, c[0x0][0x398] ;  /* 0x0000e600ff027b82 */ /* 0x000e220000000800 */
[----:B------:R-:W1:Y:S01]  /*0020*/  S2R R0, SR_CTAID.Y ;  /* 0x0000000000007919 */ /* 0x000e620000002600 */
[----:B------:R-:W2:Y:S01]  /*0030*/  LDCU.64 UR8, c[0x0][0x358] ;  /* 0x00006b00ff0877ac */ /* 0x000ea20008000a00 */
[----:B------:R-:W-:Y:S01]  /*0040*/  HFMA2 R18, -RZ, RZ, 0, 0 ;  /* 0x00000000ff127431 */ /* 0x000fe200000001ff */
[----:B------:R-:W1:Y:S01]  /*0050*/  S2R R3, SR_TID.Y ;  /* 0x0000000000037919 */ /* 0x000e620000002200 */
[----:B------:R-:W3:Y:S01]  /*0060*/  S2R R19, SR_CTAID.X ;  /* 0x0000000000137919 */ /* 0x000ee20000002500 */
[----:B------:R-:W3:Y:S01]  /*0070*/  S2R R5, SR_TID.X ;  /* 0x0000000000057919 */ /* 0x000ee20000002100 */
[----:B0-----:R-:W-:-:S02]  /*0080*/  ISETP.GE.AND P0, PT, R2, 0x2, PT ;  /* 0x000000020200780c */ /* 0x001fc40003f06270 */
[----:B-1----:R-:W-:Y:S02]  /*0090*/  LEA R25, R0, R3, 0x1 ;  /* 0x0000000300197211 */ /* 0x002fe400078e08ff */
[----:B---3--:R-:W-:-:S09]  /*00a0*/  LEA R23, R19, R5, 0x1 ;  /* 0x0000000513177211 */ /* 0x008fd200078e08ff */
[----:B--2---:R-:W-:Y:S05]  /*00b0*/  @!P0 BRA `(.L_x_0) ;  /* 0x0000001000b08947 */ /* 0x004fea0003800000 */
[----:B------:R-:W0:Y:S01]  /*00c0*/  S2UR UR6, SR_CgaCtaId ;  /* 0x00000000000679c3 */ /* 0x000e220000008800 */
[----:B------:R-:W-:Y:S01]  /*00d0*/  LEA.HI R16, R2, R2, RZ, 0x1 ;  /* 0x0000000202107211 */ /* 0x000fe200078f08ff */
[----:B------:R-:W-:Y:S01]  /*00e0*/  UMOV UR4, 0x400 ;  /* 0x0000040000047882 */ /* 0x000fe20000000000 */
[----:B------:R-:W-:Y:S01]  /*00f0*/  MOV R18, RZ ;  /* 0x000000ff00127202 */ /* 0x000fe20000000f00 */
[----:B------:R-:W-:Y:S01]  /*0100*/  UIADD3 UR5, UPT, UPT, UR4, 0x10, URZ ;  /* 0x0000001004057890 */ /* 0x000fe2000fffe0ff */
[----:B------:R-:W-:-:S04]  /*0110*/  SHF.R.S32.HI R16, RZ, 0x1, R16 ;  /* 0x00000001ff107819 */ /* 0x000fc80000011410 */
[----:B------:R-:W-:-:S04]  /*0120*/  IADD3 R0, PT, PT, R16, -0x1, RZ ;  /* 0xffffffff10007810 */ /* 0x000fc80007ffe0ff */
[----:B------:R-:W-:Y:S02]  /*0130*/  ISETP.GE.U32.AND P0, PT, R0, 0x7, PT ;  /* 0x000000070000780c */ /* 0x000fe40003f06070 */
[----:B------:R-:W-:Y:S01]  /*0140*/  MOV R0, RZ ;  /* 0x000000ff00007202 */ /* 0x000fe20000000f00 */
[----:B0-----:R-:W-:Y:S02]  /*0150*/  ULEA UR4, UR6, UR4, 0x18 ;  /* 0x0000000406047291 */ /* 0x001fe4000f8ec0ff */
[----:B------:R-:W-:-:S04]  /*0160*/  ULEA UR5, UR6, UR5, 0x18 ;  /* 0x0000000506057291 */ /* 0x000fc8000f8ec0ff */
[----:B------:R-:W-:Y:S02]  /*0170*/  LEA R14, R3, UR4, 0x3 ;  /* 0x00000004030e7c11 */ /* 0x000fe4000f8e18ff */
[C---:B------:R-:W-:Y:S02]  /*0180*/  LEA R10, R5.reuse, UR5, 0x2 ;  /* 0x00000005050a7c11 */ /* 0x040fe4000f8e10ff */
[----:B------:R-:W-:Y:S02]  /*0190*/  LEA R12, R5, R14, 0x2 ;  /* 0x0000000e050c7211 */ /* 0x000fe400078e10ff */
[----:B------:R-:W-:Y:S01]  /*01a0*/  LEA R8, R3, R10, 0x3 ;  /* 0x0000000a03087211 */ /* 0x000fe200078e18ff */
[----:B------:R-:W-:Y:S06]  /*01b0*/  @!P0 BRA `(.L_x_1) ;  /* 0x0000000800608947 */ /* 0x000fec0003800000 */
[C---:B------:R-:W-:Y:S01]  /*01c0*/  IADD3 R4, PT, PT, R3.reuse, 0x2, RZ ;  /* 0x0000000203047810 */ /* 0x040fe20007ffe0ff */
[CCC-:B------:R-:W-:Y:S01]  /*01d0*/  IMAD R28, R3.reuse, R2.reuse, R5.reuse ;  /* 0x00000002031c7224 */ /* 0x1c0fe200078e0205 */
[C---:B------:R-:W-:Y:S02]  /*01e0*/  IADD3 R6, PT, PT, R3.reuse, 0x4, RZ ;  /* 0x0000000403067810 */ /* 0x040fe40007ffe0ff */
[C---:B------:R-:W-:Y:S01]  /*01f0*/  IADD3 R7, PT, PT, R3.reuse, 0x6, RZ ;  /* 0x0000000603077810 */ /* 0x040fe20007ffe0ff */
[-CC-:B------:R-:W-:Y:S01]  /*0200*/  IMAD R4, R4, R2.reuse, R5.reuse ;  /* 0x0000000204047224 */ /* 0x180fe200078e0205 */
[C---:B------:R-:W-:Y:S01]  /*0210*/  IADD3 R21, PT, PT, R3.reuse, 0x8, RZ ;  /* 0x0000000803157810 */ /* 0x040fe20007ffe0ff */
[-CC-:B------:R-:W-:Y:S01]  /*0220*/  IMAD R6, R6, R2.reuse, R5.reuse ;  /* 0x0000000206067224 */ /* 0x180fe200078e0205 */
[----:B------:R-:W-:Y:S01]  /*0230*/  IADD3 R9, PT, PT, R3, 0xa, RZ ;  /* 0x0000000a03097810 */ /* 0x000fe20007ffe0ff */
[-CC-:B------:R-:W-:Y:S01]  /*0240*/  IMAD R18, R7, R2.reuse, R5.reuse ;  /* 0x0000000207127224 */ /* 0x180fe200078e0205 */
[----:B------:R-:W-:Y:S01]  /*0250*/  IADD3 R11, PT, PT, R3, 0xc, RZ ;  /* 0x0000000c030b7810 */ /* 0x000fe20007ffe0ff */
[-CC-:B------:R-:W-:Y:S01]  /*0260*/  IMAD R20, R21, R2.reuse, R5.reuse ;  /* 0x0000000215147224 */ /* 0x180fe200078e0205 */
[----:B------:R-:W-:Y:S01]  /*0270*/  IADD3 R13, PT, PT, R3, 0xe, RZ ;  /* 0x0000000e030d7810 */ /* 0x000fe20007ffe0ff */
[-CC-:B------:R-:W-:Y:S01]  /*0280*/  IMAD R22, R9, R2.reuse, R5.reuse ;  /* 0x0000000209167224 */ /* 0x180fe200078e0205 */
[----:B------:R-:W-:Y:S01]  /*0290*/  LOP3.LUT R0, R16, 0x3ffffff8, RZ, 0xc0, !PT ;  /* 0x3ffffff810007812 */ /* 0x000fe200078ec0ff */
[--C-:B------:R-:W-:Y:S01]  /*02a0*/  IMAD R24, R11, R2, R5.reuse ;  /* 0x000000020b187224 */ /* 0x100fe200078e0205 */
[----:B------:R-:W-:Y:S01]  /*02b0*/  LEA R7, R19, R4, 0x1 ;  /* 0x0000000413077211 */ /* 0x000fe200078e08ff */
[----:B------:R-:W-:Y:S01]  /*02c0*/  IMAD R26, R13, R2, R5 ;  /* 0x000000020d1a7224 */ /* 0x000fe200078e0205 */
[----:B------:R-:W-:Y:S01]  /*02d0*/  LEA R5, R19, R28, 0x1 ;  /* 0x0000001c13057211 */ /* 0x000fe200078e08ff */
[----:B------:R-:W-:Y:S01]  /*02e0*/  IMAD R4, R25, R2, R21 ;  /* 0x0000000219047224 */ /* 0x000fe200078e0215 */
[----:B------:R-:W-:-:S02]  /*02f0*/  LEA R9, R19, R6, 0x1 ;  /* 0x0000000613097211 */ /* 0x000fc400078e08ff */
[C---:B------:R-:W-:Y:S02]  /*0300*/  LEA R11, R19.reuse, R18, 0x1 ;  /* 0x00000012130b7211 */ /* 0x040fe400078e08ff */
[C---:B------:R-:W-:Y:S02]  /*0310*/  LEA R13, R19.reuse, R20, 0x1 ;  /* 0x00000014130d7211 */ /* 0x040fe400078e08ff */
[C---:B------:R-:W-:Y:S02]  /*0320*/  LEA R15, R19.reuse, R22, 0x1 ;  /* 0x00000016130f7211 */ /* 0x040fe400078e08ff */
[C---:B------:R-:W-:Y:S02]  /*0330*/  LEA R17, R19.reuse, R24, 0x1 ;  /* 0x0000001813117211 */ /* 0x040fe400078e08ff */
[----:B------:R-:W-:Y:S02]  /*0340*/  LEA R19, R19, R26, 0x1 ;  /* 0x0000001a13137211 */ /* 0x000fe400078e08ff */
[----:B------:R-:W-:-:S02]  /*0350*/  MOV R18, RZ ;  /* 0x000000ff00127202 */ /* 0x000fc40000000f00 */
[----:B------:R-:W-:-:S07]  /*0360*/  IADD3 R6, PT, PT, -R0, RZ, RZ ;  /* 0x000000ff00067210 */ /* 0x000fce0007ffe1ff */
.L_x_2:
[----:B------:R-:W0:Y:S01]  /*0370*/  LDC.64 R28, c[0x0][0x380] ;  /* 0x0000e000ff1c7b82 */ /* 0x000e220000000a00 */
[----:B------:R-:W-:-:S05]  /*0380*/  IADD3 R27, PT, PT, R4, -0x8, RZ ;  /* 0xfffffff8041b7810 */ /* 0x000fca0007ffe0ff */
[----:B0-----:R-:W-:-:S05]  /*0390*/  IMAD.WIDE.U32 R26, R27, 0x4, R28 ;  /* 0x000000041b1a7825 */ /* 0x001fca00078e001c */
[----:B------:R0:W2:Y:S02]  /*03a0*/  LDG.E R22, desc[UR8][R26.64] ;  /* 0x000000081a167981 */ /* 0x0000a4000c1e1900 */
[----:B0-----:R-:W0:Y:S02]  /*03b0*/  LDC.64 R26, c[0x0][0x388] ;  /* 0x0000e200ff1a7b82 */ /* 0x001e240000000a00 */
[----:B0-----:R-:W-:-:S05]  /*03c0*/  IMAD.WIDE.U32 R20, R5, 0x4, R26 ;  /* 0x0000000405147825 */ /* 0x001fca00078e001a */
[----:B------:R-:W3:Y:S04]  /*03d0*/  LDG.E R24, desc[UR8][R20.64] ;  /* 0x0000000814187981 */ /* 0x000ee8000c1e1900 */
[----:B--2---:R-:W-:Y:S04]  /*03e0*/  STS [R12], R22 ;  /* 0x000000160c007388 */ /* 0x004fe80000000800 */
[----:B---3--:R-:W-:Y:S01]  /*03f0*/  STS [R8], R24 ;  /* 0x0000001808007388 */ /* 0x008fe20000000800 */
[----:B------:R-:W-:Y:S06]  /*0400*/  BAR.SYNC.DEFER_BLOCKING 0x0 ;  /* 0x0000000000007b1d */ /* 0x000fec0000010000 */
[----:B------:R-:W-:Y:S04]  /*0410*/  LDS R22, [R10] ;  /* 0x000000000a167984 */ /* 0x000fe80000000800 */
[----:B------:R-:W0:Y:S02]  /*0420*/  LDS.64 R20, [R14] ;  /* 0x000000000e147984 */ /* 0x000e240000000a00 */
[----:B0-----:R-:W-:-:S02]  /*0430*/  FFMA R18, R20, R22, R18 ;  /* 0x0000001614127223 */ /* 0x001fc40000000012 */
[----:B------:R-:W0:Y:S02]  /*0440*/  LDS R20, [R10+0x8] ;  /* 0x000008000a147984 */ /* 0x000e240000000800 */
[----:B0-----:R-:W-:Y:S01]  /*0450*/  FFMA R18, R20, R21, R18 ;  /* 0x0000001514127223 */ /* 0x001fe20000000012 */
[----:B------:R-:W-:-:S05]  /*0460*/  IADD3 R21, PT, PT, R4, -0x6, RZ ;  /* 0xfffffffa04157810 */ /* 0x000fca0007ffe0ff */
[----:B------:R-:W-:Y:S01]  /*0470*/  IMAD.WIDE.U32 R20, R21, 0x4, R28 ;  /* 0x0000000415147825 */ /* 0x000fe200078e001c */
[----:B------:R-:W-:Y:S06]  /*0480*/  BAR.SYNC.DEFER_BLOCKING 0x0 ;  /* 0x0000000000007b1d */ /* 0x000fec0000010000 */
[----:B------:R0:W2:Y:S02]  /*0490*/  LDG.E R22, desc[UR8][R20.64] ;  /* 0x0000000814167981 */ /* 0x0000a4000c1e1900 */
        /* <DEDUP_REMOVED lines=51> */
[----:B------:R-:W-:-:S05]  /*07d0*/  IADD3 R21, PT, PT, R4, 0x2, RZ ;  /* 0x0000000204157810 */ /* 0x000fca0007ffe0ff */
        /* <DEDUP_REMOVED lines=18> */
[----:B------:R-:W3:Y:S01]  /*0900*/  LDG.E R24, desc[UR8][R20.64] ;  /* 0x0000000814187981 */ /* 0x000ee2000c1e1900 */
[----:B------:R-:W-:-:S03]  /*0910*/  IMAD.WIDE.U32 R26, R19, 0x4, R26 ;  /* 0x00000004131a7825 */ /* 0x000fc600078e001a */
[----:B--2---:R0:W-:Y:S04]  /*0920*/  STS [R12], R22 ;  /* 0x000000160c007388 */ /* 0x0041e80000000800 */
[----:B---3--:R-:W-:Y:S01]  /*0930*/  STS [R8], R24 ;  /* 0x0000001808007388 */ /* 0x008fe20000000800 */
[----:B------:R-:W-:Y:S01]  /*0940*/  BAR.SYNC.DEFER_BLOCKING 0x0 ;  /* 0x0000000000007b1d */ /* 0x000fe20000010000 */
[----:B0-----:R-:W-:-:S05]  /*0950*/  IADD3 R22, PT, PT, R4, 0x6, RZ ;  /* 0x0000000604167810 */ /* 0x001fca0007ffe0ff */
[----:B------:R-:W-:Y:S02]  /*0960*/  IMAD.WIDE.U32 R28, R22, 0x4, R28 ;  /* 0x00000004161c7825 */ /* 0x000fe400078e001c */
[----:B------:R-:W-:Y:S04]  /*0970*/  LDS R22, [R10] ;  /* 0x000000000a167984 */ /* 0x000fe80000000800 */
[----:B------:R-:W0:Y:S02]  /*0980*/  LDS.64 R20, [R14] ;  /* 0x000000000e147984 */ /* 0x000e240000000a00 */
[----:B0-----:R-:W-:Y:S02]  /*0990*/  FFMA R18, R20, R22, R18 ;  /* 0x0000001614127223 */ /* 0x001fe40000000012 */
[----:B------:R-:W0:Y:S01]  /*09a0*/  LDS R20, [R10+0x8] ;  /* 0x000008000a147984 */ /* 0x000e220000000800 */
[----:B------:R-:W-:Y:S06]  /*09b0*/  BAR.SYNC.DEFER_BLOCKING 0x0 ;  /* 0x0000000000007b1d */ /* 0x000fec0000010000 */
[----:B------:R-:W2:Y:S04]  /*09c0*/  LDG.E R29, desc[UR8][R28.64] ;  /* 0x000000081c1d7981 */ /* 0x000ea8000c1e1900 */
[----:B------:R-:W3:Y:S01]  /*09d0*/  LDG.E R27, desc[UR8][R26.64] ;  /* 0x000000081a1b7981 */ /* 0x000ee2000c1e1900 */
[----:B0-----:R-:W-:Y:S01]  /*09e0*/  FFMA R18, R20, R21, R18 ;  /* 0x0000001514127223 */ /* 0x001fe20000000012 */
[----:B------:R-:W-:-:S04]  /*09f0*/  IADD3 R6, PT, PT, R6, 0x8, RZ ;  /* 0x0000000806067810 */ /* 0x000fc80007ffe0ff */
[----:B------:R-:W-:Y:S02]  /*0a00*/  ISETP.NE.AND P0, PT, R6, RZ, PT ;  /* 0x000000ff0600720c */ /* 0x000fe40003f05270 */
[----:B------:R-:W-:Y:S02]  /*0a10*/  IADD3 R4, PT, PT, R4, 0x10, RZ ;  /* 0x0000001004047810 */ /* 0x000fe40007ffe0ff */
[C---:B------:R-:W-:Y:S02]  /*0a20*/  LEA R5, R2.reuse, R5, 0x4 ;  /* 0x0000000502057211 */ /* 0x040fe400078e20ff */
[C---:B------:R-:W-:Y:S02]  /*0a30*/  LEA R7, R2.reuse, R7, 0x4 ;  /* 0x0000000702077211 */ /* 0x040fe400078e20ff */
[C---:B------:R-:W-:Y:S02]  /*0a40*/  LEA R9, R2.reuse, R9, 0x4 ;  /* 0x0000000902097211 */ /* 0x040fe400078e20ff */
[----:B------:R-:W-:-:S02]  /*0a50*/  LEA R11, R2, R11, 0x4 ;  /* 0x0000000b020b7211 */ /* 0x000fc400078e20ff */
[C---:B------:R-:W-:Y:S02]  /*0a60*/  LEA R13, R2.reuse, R13, 0x4 ;  /* 0x0000000d020d7211 */ /* 0x040fe400078e20ff */
[C---:B------:R-:W-:Y:S02]  /*0a70*/  LEA R15, R2.reuse, R15, 0x4 ;  /* 0x0000000f020f7211 */ /* 0x040fe400078e20ff */
[C---:B------:R-:W-:Y:S02]  /*0a80*/  LEA R17, R2.reuse, R17, 0x4 ;  /* 0x0000001102117211 */ /* 0x040fe400078e20ff */
[----:B------:R-:W-:Y:S01]  /*0a90*/  LEA R19, R2, R19, 0x4 ;  /* 0x0000001302137211 */ /* 0x000fe200078e20ff */
[----:B--2---:R-:W-:Y:S04]  /*0aa0*/  STS [R12], R29 ;  /* 0x0000001d0c007388 */ /* 0x004fe80000000800 */
[----:B---3--:R-:W-:Y:S01]  /*0ab0*/  STS [R8], R27 ;  /* 0x0000001b08007388 */ /* 0x008fe20000000800 */
[----:B------:R-:W-:Y:S06]  /*0ac0*/  BAR.SYNC.DEFER_BLOCKING 0x0 ;  /* 0x0000000000007b1d */ /* 0x000fec0000010000 */
[----:B------:R-:W-:Y:S04]  /*0ad0*/  LDS R22, [R10] ;  /* 0x000000000a167984 */ /* 0x000fe80000000800 */
[----:B------:R-:W0:Y:S04]  /*0ae0*/  LDS.64 R20, [R14] ;  /* 0x000000000e147984 */ /* 0x000e280000000a00 */
[----:B------:R-:W1:Y:S01]  /*0af0*/  LDS R24, [R10+0x8] ;  /* 0x000008000a187984 */ /* 0x000e620000000800 */
[----:B0-----:R-:W-:-:S04]  /*0b00*/  FFMA R18, R20, R22, R18 ;  /* 0x0000001614127223 */ /* 0x001fc80000000012 */
[----:B-1----:R-:W-:Y:S01]  /*0b10*/  FFMA R18, R24, R21, R18 ;  /* 0x0000001518127223 */ /* 0x002fe20000000012 */
[----:B------:R-:W-:Y:S06]  /*0b20*/  BAR.SYNC.DEFER_BLOCKING 0x0 ;  /* 0x0000000000007b1d */ /* 0x000fec0000010000 */
[----:B------:R-:W-:Y:S05]  /*0b30*/  @P0 BRA `(.L_x_2) ;  /* 0xfffffff8000c0947 */ /* 0x000fea000383ffff */
.L_x_1:
[----:B------:R-:W-:-:S13]  /*0b40*/  LOP3.LUT P0, R4, R16, 0x7, RZ, 0xc0, !PT ;  /* 0x0000000710047812 */ /* 0x000fda000780c0ff */
[----:B------:R-:W-:Y:S05]  /*0b50*/  @!P0 BRA `(.L_x_0) ;  /* 0x0000000800088947 */ /* 0x000fea0003800000 */
[----:B------:R-:W-:Y:S02]  /*0b60*/  ISETP.GE.U32.AND P0, PT, R4, 0x4, PT ;  /* 0x000000040400780c */ /* 0x000fe40003f06070 */
[----:B------:R-:W-:-:S04]  /*0b70*/  LOP3.LUT R9, R16, 0x3, RZ, 0xc0, !PT ;  /* 0x0000000310097812 */ /* 0x000fc800078ec0ff */
[----:B------:R-:W-:-:S07]  /*0b80*/  ISETP.NE.AND P1, PT, R9, RZ, PT ;  /* 0x000000ff0900720c */ /* 0x000fce0003f25270 */
[----:B------:R-:W-:Y:S06]  /*0b90*/  @!P0 BRA `(.L_x_3) ;  /* 0x00000004000c8947 */ /* 0x000fec0003800000 */
[----:B------:R-:W0:Y:S01]  /*0ba0*/  LDC.64 R20, c[0x0][0x380] ;  /* 0x0000e000ff147b82 */ /* 0x000e220000000a00 */
[----:B------:R-:W-:-:S05]  /*0bb0*/  LEA R15, R0, R3, 0x1 ;  /* 0x00000003000f7211 */ /* 0x000fca00078e08ff */
[-C--:B------:R-:W-:Y:S02]  /*0bc0*/  IMAD R11, R25, R2.reuse, R15 ;  /* 0x00000002190b7224 */ /* 0x080fe400078e020f */
[----:B------:R-:W1:Y:S01]  /*0bd0*/  LDC.64 R6, c[0x0][0x388] ;  /* 0x0000e200ff067b82 */ /* 0x000e620000000a00 */
[----:B------:R-:W-:Y:S02]  /*0be0*/  IMAD R5, R15, R2, R23 ;  /* 0x000000020f057224 */ /* 0x000fe400078e0217 */
[----:B0-----:R-:W-:-:S05]  /*0bf0*/  IMAD.WIDE.U32 R26, R11, 0x4, R20 ;  /* 0x000000040b1a7825 */ /* 0x001fca00078e0014 */
[----:B------:R0:W2:Y:S01]  /*0c00*/  LDG.E R19, desc[UR8][R26.64] ;  /* 0x000000081a137981 */ /* 0x0000a2000c1e1900 */
[----:B-1----:R-:W-:-:S06]  /*0c10*/  IMAD.WIDE.U32 R4, R5, 0x4, R6 ;  /* 0x0000000405047825 */ /* 0x002fcc00078e0006 */
[----:B------:R-:W3:Y:S01]  /*0c20*/  LDG.E R5, desc[UR8][R4.64] ;  /* 0x0000000804057981 */ /* 0x000ee2000c1e1900 */
[----:B------:R-:W-:-:S05]  /*0c30*/  IADD3 R13, PT, PT, R15, 0x2, RZ ;  /* 0x000000020f0d7810 */ /* 0x000fca0007ffe0ff */
[----:B------:R-:W-:-:S04]  /*0c40*/  IMAD R13, R13, R2, R23 ;  /* 0x000000020d0d7224 */ /* 0x000fc800078e0217 */
[----:B------:R-:W-:Y:S01]  /*0c50*/  IMAD.WIDE.U32 R28, R13, 0x4, R6 ;  /* 0x000000040d1c7825 */ /* 0x000fe200078e0006 */
[----:B------:R-:W-:-:S05]  /*0c60*/  IADD3 R17, PT, PT, R11, 0x2, RZ ;  /* 0x000000020b117810 */ /* 0x000fca0007ffe0ff */
[----:B0-----:R-:W-:Y:S01]  /*0c70*/  IMAD.WIDE.U32 R26, R17, 0x4, R20 ;  /* 0x00000004111a7825 */ /* 0x001fe200078e0014 */
[----:B--2---:R0:W-:Y:S04]  /*0c80*/  STS [R12], R19 ;  /* 0x000000130c007388 */ /* 0x0041e80000000800 */
[----:B---3--:R-:W-:Y:S01]  /*0c90*/  STS [R8], R5 ;  /* 0x0000000508007388 */ /* 0x008fe20000000800 */
[----:B------:R-:W-:Y:S06]  /*0ca0*/  BAR.SYNC.DEFER_BLOCKING 0x0 ;  /* 0x0000000000007b1d */ /* 0x000fec0000010000 */
[----:B------:R-:W-:Y:S04]  /*0cb0*/  LDS R13, [R10] ;  /* 0x000000000a0d7984 */ /* 0x000fe80000000800 */
[----:B------:R-:W-:Y:S04]  /*0cc0*/  LDS R22, [R10+0x8] ;  /* 0x000008000a167984 */ /* 0x000fe80000000800 */
[----:B------:R-:W1:Y:S01]  /*0cd0*/  LDS.64 R4, [R14] ;  /* 0x000000000e047984 */ /* 0x000e620000000a00 */
[----:B------:R-:W-:Y:S06]  /*0ce0*/  BAR.SYNC.DEFER_BLOCKING 0x0 ;  /* 0x0000000000007b1d */ /* 0x000fec0000010000 */
[----:B------:R-:W2:Y:S04]  /*0cf0*/  LDG.E R17, desc[UR8][R26.64] ;  /* 0x000000081a117981 */ /* 0x000ea8000c1e1900 */
[----:B------:R3:W4:Y:S01]  /*0d00*/  LDG.E R24, desc[UR8][R28.64] ;  /* 0x000000081c187981 */ /* 0x000722000c1e1900 */
[----:B0-----:R-:W-:-:S02]  /*0d10*/  IADD3 R19, PT, PT, R11, 0x4, RZ ;  /* 0x000000040b137810 */ /* 0x001fc40007ffe0ff */
[----:B---3--:R-:W-:Y:S01]  /*0d20*/  IADD3 R29, PT, PT, R11, 0x6, RZ ;  /* 0x000000060b1d7810 */ /* 0x008fe20007ffe0ff */
[----:B-1----:R-:W-:Y:S01]  /*0d30*/  FFMA R11, R4, R13, R18 ;  /* 0x0000000d040b7223 */ /* 0x002fe20000000012 */
[----:B------:R-:W-:Y:S01]  /*0d40*/  IADD3 R4, PT, PT, R15, 0x4, RZ ;  /* 0x000000040f047810 */ /* 0x000fe20007ffe0ff */
[----:B------:R-:W-:-:S04]  /*0d50*/  IMAD.WIDE.U32 R26, R19, 0x4, R20 ;  /* 0x00000004131a7825 */ /* 0x000fc800078e0014 */
[----:B------:R-:W-:-:S04]  /*0d60*/  IMAD.WIDE.U32 R20, R29, 0x4, R20 ;  /* 0x000000041d147825 */ /* 0x000fc800078e0014 */
[----:B------:R-:W-:-:S04]  /*0d70*/  IMAD R29, R4, R2, R23 ;  /* 0x00000002041d7224 */ /* 0x000fc800078e0217 */
[----:B------:R-:W-:Y:S01]  /*0d80*/  IMAD.WIDE.U32 R28, R29, 0x4, R6 ;  /* 0x000000041d1c7825 */ /* 0x000fe200078e0006 */
[----:B--2---:R0:W-:Y:S04]  /*0d90*/  STS [R12], R17 ;  /* 0x000000110c007388 */ /* 0x0041e80000000800 */
[----:B----4-:R-:W-:Y:S01]  /*0da0*/  STS [R8], R24 ;  /* 0x0000001808007388 */ /* 0x010fe20000000800 */
[----:B------:R-:W-:Y:S06]  /*0db0*/  BAR.SYNC.DEFER_BLOCKING 0x0 ;  /* 0x0000000000007b1d */ /* 0x000fec0000010000 */
[----:B------:R-:W-:Y:S04]  /*0dc0*/  LDS R13, [R10] ;  /* 0x000000000a0d7984 */ /* 0x000fe80000000800 */
[----:B------:R-:W-:Y:S04]  /*0dd0*/  LDS R4, [R10+0x8] ;  /* 0x000008000a047984 */ /* 0x000fe80000000800 */
[----:B------:R-:W1:Y:S01]  /*0de0*/  LDS.64 R18, [R14] ;  /* 0x000000000e127984 */ /* 0x000e620000000a00 */
[----:B------:R-:W-:Y:S06]  /*0df0*/  BAR.SYNC.DEFER_BLOCKING 0x0 ;  /* 0x0000000000007b1d */ /* 0x000fec0000010000 */
[----:B0-----:R0:W2:Y:S04]  /*0e00*/  LDG.E R17, desc[UR8][R26.64] ;  /* 0x000000081a117981 */ /* 0x0010a8000c1e1900 */
[----:B------:R-:W3:Y:S01]  /*0e10*/  LDG.E R29, desc[UR8][R28.64] ;  /* 0x000000081c1d7981 */ /* 0x000ee2000c1e1900 */
[----:B------:R-:W-:-:S05]  /*0e20*/  IADD3 R15, PT, PT, R15, 0x6, RZ ;  /* 0x000000060f0f7810 */ /* 0x000fca0007ffe0ff */
[----:B------:R-:W-:-:S04]  /*0e30*/  IMAD R15, R15, R2, R23 ;  /* 0x000000020f0f7224 */ /* 0x000fc800078e0217 */
[----:B0-----:R-:W-:Y:S01]  /*0e40*/  IMAD.WIDE.U32 R26, R15, 0x4, R6 ;  /* 0x000000040f1a7825 */ /* 0x001fe200078e0006 */
[----:B--2---:R-:W-:Y:S04]  /*0e50*/  STS [R12], R17 ;  /* 0x000000110c007388 */ /* 0x004fe80000000800 */
[----:B---3--:R-:W-:Y:S01]  /*0e60*/  STS [R8], R29 ;  /* 0x0000001d08007388 */ /* 0x008fe20000000800 */
[----:B------:R-:W-:Y:S06]  /*0e70*/  BAR.SYNC.DEFER_BLOCKING 0x0 ;  /* 0x0000000000007b1d */ /* 0x000fec0000010000 */
[----:B------:R-:W-:Y:S04]  /*0e80*/  LDS R15, [R10] ;  /* 0x000000000a0f7984 */ /* 0x000fe80000000800 */
[----:B------:R-:W-:Y:S04]  /*0e90*/  LDS R24, [R10+0x8] ;  /* 0x000008000a187984 */ /* 0x000fe80000000800 */
[----:B------:R-:W0:Y:S01]  /*0ea0*/  LDS.64 R6, [R14] ;  /* 0x000000000e067984 */ /* 0x000e220000000a00 */
[----:B------:R-:W-:Y:S06]  /*0eb0*/  BAR.SYNC.DEFER_BLOCKING 0x0 ;  /* 0x0000000000007b1d */ /* 0x000fec0000010000 */
[----:B------:R-:W2:Y:S04]  /*0ec0*/  LDG.E R20, desc[UR8][R20.64] ;  /* 0x0000000814147981 */ /* 0x000ea8000c1e1900 */
[----:B------:R-:W3:Y:S01]  /*0ed0*/  LDG.E R27, desc[UR8][R26.64] ;  /* 0x000000081a1b7981 */ /* 0x000ee2000c1e1900 */
[----:B------:R-:W-:-:S04]  /*0ee0*/  FFMA R5, R22, R5, R11 ;  /* 0x0000000516057223 */ /* 0x000fc8000000000b */
[----:B-1----:R-:W-:-:S04]  /*0ef0*/  FFMA R5, R18, R13, R5 ;  /* 0x0000000d12057223 */ /* 0x002fc80000000005 */
[----:B------:R-:W-:-:S04]  /*0f00*/  FFMA R5, R4, R19, R5 ;  /* 0x0000001304057223 */ /* 0x000fc80000000005 */
[----:B0-----:R-:W-:-:S04]  /*0f10*/  FFMA R5, R6, R15, R5 ;  /* 0x0000000f06057223 */ /* 0x001fc80000000005 */
[----:B------:R-:W-:Y:S01]  /*0f20*/  FFMA R5, R24, R7, R5 ;  /* 0x0000000718057223 */ /* 0x000fe20000000005 */
[----:B------:R-:W-:Y:S01]  /*0f30*/  IADD3 R0, PT, PT, R0, 0x4, RZ ;  /* 0x0000000400007810 */ /* 0x000fe20007ffe0ff */
        /* <DEDUP_REMOVED lines=9> */
.L_x_3:
[----:B------:R-:W-:Y:S05]  /*0fd0*/  @!P1 BRA `(.L_x_0) ;  /* 0x0000000000e89947 */ /* 0x000fea0003800000 */
[----:B------:R-:W-:Y:S02]  /*0fe0*/  ISETP.NE.AND P0, PT, R9, 0x1, PT ;  /* 0x000000010900780c */ /* 0x000fe40003f05270 */
[----:B------:R-:W-:-:S04]  /*0ff0*/  LOP3.LUT R16, R16, 0x1, RZ, 0xc0, !PT ;  /* 0x0000000110107812 */ /* 0x000fc800078ec0ff */
[----:B------:R-:W-:-:S07]  /*1000*/  ISETP.NE.U32.AND P1, PT, R16, 0x1, PT ;  /* 0x000000011000780c */ /* 0x000fce0003f25070 */
[----:B------:R-:W-:Y:S06]  /*1010*/  @!P0 BRA `(.L_x_4) ;  /* 0x00000000008c8947 */ /* 0x000fec0003800000 */
[----:B------:R-:W0:Y:S01]  /*1020*/  LDC.64 R6, c[0x0][0x380] ;  /* 0x0000e000ff067b82 */ /* 0x000e220000000a00 */
[----:B------:R-:W-:-:S05]  /*1030*/  LEA R11, R0, R3, 0x1 ;  /* 0x00000003000b7211 */ /* 0x000fca00078e08ff */
[-C--:B------:R-:W-:Y:S02]  /*1040*/  IMAD R13, R25, R2.reuse, R11 ;  /* 0x00000002190d7224 */ /* 0x080fe400078e020b */
[----:B------:R-:W1:Y:S01]  /*1050*/  LDC.64 R4, c[0x0][0x388] ;  /* 0x0000e200ff047b82 */ /* 0x000e620000000a00 */
[----:B------:R-:W-:Y:S02]  /*1060*/  IMAD R17, R11, R2, R23 ;  /* 0x000000020b117224 */ /* 0x000fe400078e0217 */
[----:B0-----:R-:W-:-:S06]  /*1070*/  IMAD.WIDE.U32 R20, R13, 0x4, R6 ;  /* 0x000000040d147825 */ /* 0x001fcc00078e0006 */
[----:B------:R-:W2:Y:S01]  /*1080*/  LDG.E R21, desc[UR8][R20.64] ;  /* 0x0000000814157981 */ /* 0x000ea2000c1e1900 */
[----:B-1----:R-:W-:-:S05]  /*1090*/  IMAD.WIDE.U32 R16, R17, 0x4, R4 ;  /* 0x0000000411107825 */ /* 0x002fca00078e0004 */
[----:B------:R-:W3:Y:S01]  /*10a0*/  LDG.E R9, desc[UR8][R16.64] ;  /* 0x0000000810097981 */ /* 0x000ee2000c1e1900 */
[----:B------:R-:W-:Y:S02]  /*10b0*/  IADD3 R11, PT, PT, R11, 0x2, RZ ;  /* 0x000000020b0b7810 */ /* 0x000fe40007ffe0ff */
[----:B------:R-:W-:-:S03]  /*10c0*/  IADD3 R13, PT, PT, R13, 0x2, RZ ;  /* 0x000000020d0d7810 */ /* 0x000fc60007ffe0ff */
[----:B------:R-:W-:Y:S02]  /*10d0*/  IMAD R11, R11, R2, R23 ;  /* 0x000000020b0b7224 */ /* 0x000fe400078e0217 */
[----:B------:R-:W-:-:S04]  /*10e0*/  IMAD.WIDE.U32 R6, R13, 0x4, R6 ;  /* 0x000000040d067825 */ /* 0x000fc800078e0006 */
[----:B------:R-:W-:Y:S01]  /*10f0*/  IMAD.WIDE.U32 R4, R11, 0x4, R4 ;  /* 0x000000040b047825 */ /* 0x000fe200078e0004 */
        /* <DEDUP_REMOVED lines=21> */
.L_x_4:
[----:B------:R-:W-:Y:S05]  /*1250*/  @P1 BRA `(.L_x_0) ;  /* 0x0000000000481947 */ /* 0x000fea0003800000 */
[----:B------:R-:W0:Y:S01]  /*1260*/  LDC.64 R6, c[0x0][0x380] ;  /* 0x0000e000ff067b82 */ /* 0x000e220000000a00 */
[----:B------:R-:W-:-:S05]  /*1270*/  LEA R0, R0, R3, 0x1 ;  /* 0x0000000300007211 */ /* 0x000fca00078e08ff */
[-C--:B------:R-:W-:Y:S02]  /*1280*/  IMAD R3, R25, R2.reuse, R0 ;  /* 0x0000000219037224 */ /* 0x080fe400078e0200 */
[----:B------:R-:W1:Y:S01]  /*1290*/  LDC.64 R4, c[0x0][0x388] ;  /* 0x0000e200ff047b82 */ /* 0x000e620000000a00 */
[----:B------:R-:W-:Y:S02]  /*12a0*/  IMAD R9, R0, R2, R23 ;  /* 0x0000000200097224 */ /* 0x000fe400078e0217 */
[----:B0-----:R-:W-:-:S06]  /*12b0*/  IMAD.WIDE.U32 R6, R3, 0x4, R6 ;  /* 0x0000000403067825 */ /* 0x001fcc00078e0006 */
[----:B------:R-:W2:Y:S01]  /*12c0*/  LDG.E R7, desc[UR8][R6.64] ;  /* 0x0000000806077981 */ /* 0x000ea2000c1e1900 */
[----:B-1----:R-:W-:-:S06]  /*12d0*/  IMAD.WIDE.U32 R4, R9, 0x4, R4 ;  /* 0x0000000409047825 */ /* 0x002fcc00078e0004 */
[----:B------:R-:W3:Y:S04]  /*12e0*/  LDG.E R5, desc[UR8][R4.64] ;  /* 0x0000000804057981 */ /* 0x000ee8000c1e1900 */
        /* <DEDUP_REMOVED lines=9> */
.L_x_0:
[----:B------:R-:W0:Y:S01]  /*1380*/  LDC.64 R4, c[0x0][0x390] ;  /* 0x0000e400ff047b82 */ /* 0x000e220000000a00 */
[----:B------:R-:W-:-:S04]  /*1390*/  IMAD R3, R25, R2, R23 ;  /* 0x0000000219037224 */ /* 0x000fc800078e0217 */
[----:B0-----:R-:W-:-:S05]  /*13a0*/  IMAD.WIDE R2, R3, 0x4, R4 ;  /* 0x0000000403027825 */ /* 0x001fca00078e0204 */
[----:B------:R-:W-:Y:S01]  /*13b0*/  STG.E desc[UR8][R2.64], R18 ;  /* 0x0000001202007986 */ /* 0x000fe2000c101908 */
[----:B------:R-:W-:Y:S05]  /*13c0*/  EXIT ;  /* 0x000000000000794d */ /* 0x000fea0003800000 */
.L_x_5:
[----:B------:R-:W-:-:S00]  /*13d0*/  BRA `(.L_x_5) ;  /* 0xfffffffc00fc7947 */ /* 0x000fc0000383ffff */
[----:B------:R-:W-:-:S00]  /*13e0*/  NOP ;  /* 0x0000000000007918 */ /* 0x000fc00000000000 */
        /* <DEDUP_REMOVED lines=9> */
.L_x_6:


//--------------------- .nv.shared._Z15MatrixMulKernelPfS_S_i --------------------------
	.section	.nv.shared._Z15MatrixMulKernelPfS_S_i,"aw",@nobits
	.sectionflags	@""
	.align	4
.nv.shared._Z15MatrixMulKernelPfS_S_i:
	.zero		1056


//--------------------- .nv.shared.reserved.0     --------------------------
	.section	.nv.shared.reserved.0,"aw",@nobits
	.weak		__nv_reservedSMEM_offset_0_alias
	.size		__nv_reservedSMEM_offset_0_alias, 0, 64
	.other		__nv_reservedSMEM_offset_0_alias,@"STO_CUDA_RESERVED_SHARED STV_DEFAULT"
__nv_reservedSMEM_offset_0_alias:
	.zero		0
	.zero		64


//--------------------- .nv.constant0._Z15MatrixMulKernelPfS_S_i --------------------------
	.section	.nv.constant0._Z15MatrixMulKernelPfS_S_i,"a",@progbits
	.sectionflags	@""
	.align	4
.nv.constant0._Z15MatrixMulKernelPfS_S_i:
	.zero		924


//--------------------- SYMBOLS --------------------------

	.type		.nv.reservedSmem.offset0,@object
	.size		.nv.reservedSmem.offset0,0x4
	.type		.nv.reservedSmem.cap,@object
	.size		.nv.reservedSmem.cap,0x4
